//
// Generated by NVIDIA NVVM Compiler
//
// Compiler Build ID: CL-36424714
// Cuda compilation tools, release 13.0, V13.0.88
// Based on NVVM 20.0.0
//

.version 9.0
.target sm_100
.address_size 64

	// .globl	_Z8sqrt_gpuPfS_ii

.visible .entry _Z8sqrt_gpuPfS_ii(
	.param .u64 .ptr .align 1 _Z8sqrt_gpuPfS_ii_param_0,
	.param .u64 .ptr .align 1 _Z8sqrt_gpuPfS_ii_param_1,
	.param .u32 _Z8sqrt_gpuPfS_ii_param_2,
	.param .u32 _Z8sqrt_gpuPfS_ii_param_3
)
{
	.reg .pred 	%p<4>;
	.reg .b32 	%r<17>;
	.reg .b32 	%f<3>;
	.reg .b64 	%rd<11>;

	ld.param.u64 	%rd3, [_Z8sqrt_gpuPfS_ii_param_0];
	ld.param.u64 	%rd4, [_Z8sqrt_gpuPfS_ii_param_1];
	ld.param.u32 	%r8, [_Z8sqrt_gpuPfS_ii_param_2];
	ld.param.u32 	%r9, [_Z8sqrt_gpuPfS_ii_param_3];
	cvta.to.global.u64 	%rd1, %rd4;
	mov.u32 	%r10, %ctaid.x;
	mov.u32 	%r1, %ntid.x;
	mov.u32 	%r11, %tid.x;
	mad.lo.s32 	%r16, %r10, %r1, %r11;
	mul.lo.s32 	%r3, %r9, %r8;
	setp.ge.s32 	%p1, %r16, %r3;
	@%p1 bra 	$L__BB0_6;
	mov.u32 	%r12, %nctaid.x;
	mul.lo.s32 	%r4, %r1, %r12;
	cvta.to.global.u64 	%rd2, %rd3;
$L__BB0_2:
	div.s32 	%r13, %r16, %r8;
	mul.lo.s32 	%r14, %r13, %r8;
	sub.s32 	%r6, %r16, %r14;
	setp.ne.s32 	%p2, %r6, %r13;
	@%p2 bra 	$L__BB0_4;
	mul.wide.s32 	%rd7, %r6, 4;
	add.s64 	%rd8, %rd2, %rd7;
	ld.global.f32 	%f1, [%rd8];
	sqrt.rn.f32 	%f2, %f1;
	mul.wide.s32 	%rd9, %r16, 4;
	add.s64 	%rd10, %rd1, %rd9;
	st.global.f32 	[%rd10], %f2;
	bra.uni 	$L__BB0_5;
$L__BB0_4:
	mul.wide.s32 	%rd5, %r16, 4;
	add.s64 	%rd6, %rd1, %rd5;
	mov.b32 	%r15, 0;
	st.global.u32 	[%rd6], %r15;
$L__BB0_5:
	add.s32 	%r16, %r16, %r4;
	setp.lt.s32 	%p3, %r16, %r3;
	@%p3 bra 	$L__BB0_2;
$L__BB0_6:
	bar.sync 	0;
	ret;

}


// ===== COMPILED SASS (sm_100) =====

	.target	sm_100

	.elftype	@"ET_EXEC"


//--------------------- .note.nv.tkinfo           --------------------------
	.section	.note.nv.tkinfo,"",@"SHT_NOTE"
	.sectionflags	@"SHF_NOTE_NV_TKINFO"
	.tkinfo
        /*0018*/ 	.word	0x00000002
        /*0030*/ 	.string	""
        /*0030*/ 	.string	"ptxas"
        /*0030*/ 	.string	"Cuda compilation tools, release 13.0, V13.0.88"
        /*0030*/ 	.string	"Build cuda_13.0.r13.0/compiler.36424714_0"
        /*0030*/ 	.string	"-arch sm_100 -m 64 "



//--------------------- .note.nv.cuinfo           --------------------------
	.section	.note.nv.cuinfo,"",@"SHT_NOTE"
	.sectionflags	@"SHF_NOTE_NV_CUINFO"
        /*0018*/ 	.short	0x0002
        /*001a*/ 	.short	0x0064
        /*001c*/ 	.short	0x0082
	.zero		2


//--------------------- .nv.info                  --------------------------
	.section	.nv.info,"",@"SHT_CUDA_INFO"
	.align	4


	//----- nvinfo : EIATTR_REGCOUNT
	.align		4
        /*0000*/ 	.byte	0x04, 0x2f
        /*0002*/ 	.short	(.L_1 - .L_0)
	.align		4
.L_0:
        /*0004*/ 	.word	index@(_Z8sqrt_gpuPfS_ii)
        /*0008*/ 	.word	0x00000013


	//----- nvinfo : EIATTR_FRAME_SIZE
	.align		4
.L_1:
        /*000c*/ 	.byte	0x04, 0x11
        /*000e*/ 	.short	(.L_3 - .L_2)
	.align		4
.L_2:
        /*0010*/ 	.word	index@($__internal_0_$__cuda_sm20_sqrt_rn_f32_slowpath)
        /*0014*/ 	.word	0x00000000


	//----- nvinfo : EIATTR_FRAME_SIZE
	.align		4
.L_3:
        /*0018*/ 	.byte	0x04, 0x11
        /*001a*/ 	.short	(.L_5 - .L_4)
	.align		4
.L_4:
        /*001c*/ 	.word	index@(_Z8sqrt_gpuPfS_ii)
        /*0020*/ 	.word	0x00000000


	//----- nvinfo : EIATTR_MIN_STACK_SIZE
	.align		4
.L_5:
        /*0024*/ 	.byte	0x04, 0x12
        /*0026*/ 	.short	(.L_7 - .L_6)
	.align		4
.L_6:
        /*0028*/ 	.word	index@(_Z8sqrt_gpuPfS_ii)
        /*002c*/ 	.word	0x00000000
.L_7:


//--------------------- .nv.compat                --------------------------
	.section	.nv.compat,"",@"SHT_CUDA_COMPAT_INFO"
	.align	4
        /*0000*/ 	.byte	0x02, 0x09, 0x00, 0x00, 0x02, 0x02, 0x01, 0x00, 0x02, 0x05, 0x05, 0x00, 0x03, 0x07, 0x01, 0x01
        /*0010*/ 	.byte	0x02, 0x03, 0x00, 0x00, 0x02, 0x06, 0x01, 0x00, 0x04, 0x0b, 0x08, 0x00, 0x01, 0x00, 0x00, 0x00
        /*0020*/ 	.byte	0x00, 0x00, 0x00, 0x00


//--------------------- .nv.info._Z8sqrt_gpuPfS_ii --------------------------
	.section	.nv.info._Z8sqrt_gpuPfS_ii,"",@"SHT_CUDA_INFO"
	.sectionflags	@""
	.align	4


	//----- nvinfo : EIATTR_CUDA_API_VERSION
	.align		4
        /*0000*/ 	.byte	0x04, 0x37
        /*0002*/ 	.short	(.L_9 - .L_8)
.L_8:
        /*0004*/ 	.word	0x00000082


	//----- nvinfo : EIATTR_KPARAM_INFO
	.align		4
.L_9:
        /*0008*/ 	.byte	0x04, 0x17
        /*000a*/ 	.short	(.L_11 - .L_10)
.L_10:
        /*000c*/ 	.word	0x00000000
        /*0010*/ 	.short	0x0003
        /*0012*/ 	.short	0x0014
        /*0014*/ 	.byte	0x00, 0xf0, 0x11, 0x00


	//----- nvinfo : EIATTR_KPARAM_INFO
	.align		4
.L_11:
        /*0018*/ 	.byte	0x04, 0x17
        /*001a*/ 	.short	(.L_13 - .L_12)
.L_12:
        /*001c*/ 	.word	0x00000000
        /*0020*/ 	.short	0x0002
        /*0022*/ 	.short	0x0010
        /*0024*/ 	.byte	0x00, 0xf0, 0x11, 0x00


	//----- nvinfo : EIATTR_KPARAM_INFO
	.align		4
.L_13:
        /*0028*/ 	.byte	0x04, 0x17
        /*002a*/ 	.short	(.L_15 - .L_14)
.L_14:
        /*002c*/ 	.word	0x00000000
        /*0030*/ 	.short	0x0001
        /*0032*/ 	.short	0x0008
        /*0034*/ 	.byte	0x00, 0xf5, 0x21, 0x00


	//----- nvinfo : EIATTR_KPARAM_INFO
	.align		4
.L_15:
        /*0038*/ 	.byte	0x04, 0x17
        /*003a*/ 	.short	(.L_17 - .L_16)
.L_16:
        /*003c*/ 	.word	0x00000000
        /*0040*/ 	.short	0x0000
        /*0042*/ 	.short	0x0000
        /*0044*/ 	.byte	0x00, 0xf5, 0x21, 0x00


	//----- nvinfo : EIATTR_SPARSE_MMA_MASK
	.align		4
.L_17:
        /*0048*/ 	.byte	0x03, 0x50
        /*004a*/ 	.short	0x0000


	//----- nvinfo : EIATTR_MAXREG_COUNT
	.align		4
        /*004c*/ 	.byte	0x03, 0x1b
        /*004e*/ 	.short	0x00ff


	//----- nvinfo : EIATTR_NUM_BARRIERS
	.align		4
        /*0050*/ 	.byte	0x02, 0x4c
        /*0052*/ 	.byte	0x01
	.zero		1


	//----- nvinfo : EIATTR_MERCURY_ISA_VERSION
	.align		4
        /*0054*/ 	.byte	0x03, 0x5f
        /*0056*/ 	.short	0x0101


	//----- nvinfo : EIATTR_VRC_CTA_INIT_COUNT
	.align		4
        /*0058*/ 	.byte	0x02, 0x4a
	.zero		1
	.zero		1


	//----- nvinfo : EIATTR_EXIT_INSTR_OFFSETS
	.align		4
        /*005c*/ 	.byte	0x04, 0x1c
        /*005e*/ 	.short	(.L_19 - .L_18)


	//   ....[0]....
.L_18:
        /*0060*/ 	.word	0x000004c0


	//----- nvinfo : EIATTR_CRS_STACK_SIZE
	.align		4
.L_19:
        /*0064*/ 	.byte	0x04, 0x1e
        /*0066*/ 	.short	(.L_21 - .L_20)
.L_20:
        /*0068*/ 	.word	0x00000000


	//----- nvinfo : EIATTR_CBANK_PARAM_SIZE
	.align		4
.L_21:
        /*006c*/ 	.byte	0x03, 0x19
        /*006e*/ 	.short	0x0018


	//----- nvinfo : EIATTR_PARAM_CBANK
	.align		4
        /*0070*/ 	.byte	0x04, 0x0a
        /*0072*/ 	.short	(.L_23 - .L_22)
	.align		4
.L_22:
        /*0074*/ 	.word	index@(.nv.constant0._Z8sqrt_gpuPfS_ii)
        /*0078*/ 	.short	0x0380
        /*007a*/ 	.short	0x0018


	//----- nvinfo : EIATTR_SW_WAR
	.align		4
.L_23:
        /*007c*/ 	.byte	0x04, 0x36
        /*007e*/ 	.short	(.L_25 - .L_24)
.L_24:
        /*0080*/ 	.word	0x00000008
.L_25:


//--------------------- .nv.callgraph             --------------------------
	.section	.nv.callgraph,"",@"SHT_CUDA_CALLGRAPH"
	.align	4
	.sectionentsize	8
	.align		4
        /*0000*/ 	.word	0x00000000
	.align		4
        /*0004*/ 	.word	0xffffffff
	.align		4
        /*0008*/ 	.word	0x00000000
	.align		4
        /*000c*/ 	.word	0xfffffffe
	.align		4
        /*0010*/ 	.word	0x00000000
	.align		4
        /*0014*/ 	.word	0xfffffffd
	.align		4
        /*0018*/ 	.word	0x00000000
	.align		4
        /*001c*/ 	.word	0xfffffffc


//--------------------- .text._Z8sqrt_gpuPfS_ii   --------------------------
	.section	.text._Z8sqrt_gpuPfS_ii,"ax",@progbits
	.align	128
        .global         _Z8sqrt_gpuPfS_ii
        .type           _Z8sqrt_gpuPfS_ii,@function
        .size           _Z8sqrt_gpuPfS_ii,(.L_x_11 - _Z8sqrt_gpuPfS_ii)
        .other          _Z8sqrt_gpuPfS_ii,@"STO_CUDA_ENTRY STV_DEFAULT"
_Z8sqrt_gpuPfS_ii:
.text._Z8sqrt_gpuPfS_ii:
[----:B------:R-:W-:Y:S01]  /*0000*/  LDC R1, c[0x0][0x37c] ;  /* 0x0000df00ff017b82 */ /* 0x000fe20000000800 */
[----:B------:R-:W0:Y:S07]  /*0010*/  S2R R7, SR_TID.X ;  /* 0x0000000000077919 */ /* 0x000e2e0000002100 */
[----:B------:R-:W0:Y:S01]  /*0020*/  S2UR UR6, SR_CTAID.X ;  /* 0x00000000000679c3 */ /* 0x000e220000002500 */
[----:B------:R-:W1:Y:S01]  /*0030*/  LDCU.64 UR4, c[0x0][0x390] ;  /* 0x00007200ff0477ac */ /* 0x000e620008000a00 */
[----:B------:R-:W-:Y:S06]  /*0040*/  BSSY.RECONVERGENT B0, `(.L_x_0) ;  /* 0x0000046000007945 */ /* 0x000fec0003800200 */
[----:B------:R-:W0:Y:S01]  /*0050*/  LDC R8, c[0x0][0x360] ;  /* 0x0000d800ff087b82 */ /* 0x000e220000000800 */
[----:B-1----:R-:W-:Y:S01]  /*0060*/  UIMAD UR4, UR5, UR4, URZ ;  /* 0x00000004050472a4 */ /* 0x002fe2000f8e02ff */
[----:B0-----:R-:W-:-:S05]  /*0070*/  IMAD R7, R8, UR6, R7 ;  /* 0x0000000608077c24 */ /* 0x001fca000f8e0207 */
[----:B------:R-:W-:-:S13]  /*0080*/  ISETP.GE.AND P0, PT, R7, UR4, PT ;  /* 0x0000000407007c0c */ /* 0x000fda000bf06270 */
[----:B------:R-:W-:Y:S05]  /*0090*/  @P0 BRA `(.L_x_1) ;  /* 0x0000000400000947 */ /* 0x000fea0003800000 */
[----:B------:R-:W0:Y:S01]  /*00a0*/  LDC R6, c[0x0][0x390] ;  /* 0x0000e400ff067b82 */ /* 0x000e220000000800 */
[----:B------:R-:W1:Y:S07]  /*00b0*/  LDCU UR5, c[0x0][0x370] ;  /* 0x00006e00ff0577ac */ /* 0x000e6e0008000800 */
[----:B------:R-:W2:Y:S08]  /*00c0*/  LDC.64 R12, c[0x0][0x358] ;  /* 0x0000d600ff0c7b82 */ /* 0x000eb00000000a00 */
[----:B------:R-:W3:Y:S01]  /*00d0*/  LDC.64 R2, c[0x0][0x388] ;  /* 0x0000e200ff027b82 */ /* 0x000ee20000000a00 */
[----:B-1----:R-:W-:-:S07]  /*00e0*/  IMAD R8, R8, UR5, RZ ;  /* 0x0000000508087c24 */ /* 0x002fce000f8e02ff */
[----:B------:R-:W1:Y:S02]  /*00f0*/  LDC.64 R4, c[0x0][0x380] ;  /* 0x0000e000ff047b82 */ /* 0x000e640000000a00 */
.L_x_8:
[----:B0-2---:R-:W-:Y:S01]  /*0100*/  IABS R9, R6 ;  /* 0x0000000600097213 */ /* 0x005fe20000000000 */
[----:B------:R-:W-:Y:S03]  /*0110*/  BSSY.RECONVERGENT B1, `(.L_x_2) ;  /* 0x0000035000017945 */ /* 0x000fe60003800200 */
[----:B------:R-:W0:Y:S08]  /*0120*/  I2F.RP R0, R9 ;  /* 0x0000000900007306 */ /* 0x000e300000209400 */
[----:B0-----:R-:W0:Y:S02]  /*0130*/  MUFU.RCP R0, R0 ;  /* 0x0000000000007308 */ /* 0x001e240000001000 */
[----:B0-----:R-:W-:-:S06]  /*0140*/  VIADD R10, R0, 0xffffffe ;  /* 0x0ffffffe000a7836 */ /* 0x001fcc0000000000 */
[----:B------:R0:W4:Y:S02]  /*0150*/  F2I.FTZ.U32.TRUNC.NTZ R11, R10 ;  /* 0x0000000a000b7305 */ /* 0x000124000021f000 */
[----:B0-----:R-:W-:Y:S01]  /*0160*/  IMAD.MOV.U32 R10, RZ, RZ, RZ ;  /* 0x000000ffff0a7224 */ /* 0x001fe200078e00ff */
[----:B----4-:R-:W-:-:S05]  /*0170*/  IADD3 R14, PT, PT, RZ, -R11, RZ ;  /* 0x8000000bff0e7210 */ /* 0x010fca0007ffe0ff */
[----:B------:R-:W-:Y:S01]  /*0180*/  IMAD R15, R14, R9, RZ ;  /* 0x000000090e0f7224 */ /* 0x000fe200078e02ff */
[----:B------:R-:W-:-:S03]  /*0190*/  IABS R14, R7 ;  /* 0x00000007000e7213 */ /* 0x000fc60000000000 */
[----:B------:R-:W-:-:S06]  /*01a0*/  IMAD.HI.U32 R11, R11, R15, R10 ;  /* 0x0000000f0b0b7227 */ /* 0x000fcc00078e000a */
[----:B------:R-:W-:-:S05]  /*01b0*/  IMAD.HI.U32 R11, R11, R14, RZ ;  /* 0x0000000e0b0b7227 */ /* 0x000fca00078e00ff */
[----:B------:R-:W-:-:S05]  /*01c0*/  IADD3 R0, PT, PT, -R11, RZ, RZ ;  /* 0x000000ff0b007210 */ /* 0x000fca0007ffe1ff */
[----:B------:R-:W-:-:S05]  /*01d0*/  IMAD R0, R9, R0, R14 ;  /* 0x0000000009007224 */ /* 0x000fca00078e020e */
[----:B------:R-:W-:-:S13]  /*01e0*/  ISETP.GT.U32.AND P2, PT, R9, R0, PT ;  /* 0x000000000900720c */ /* 0x000fda0003f44070 */
[----:B------:R-:W-:Y:S01]  /*01f0*/  @!P2 IMAD.IADD R0, R0, 0x1, -R9 ;  /* 0x000000010000a824 */ /* 0x000fe200078e0a09 */
[----:B------:R-:W-:Y:S02]  /*0200*/  @!P2 IADD3 R11, PT, PT, R11, 0x1, RZ ;  /* 0x000000010b0ba810 */ /* 0x000fe40007ffe0ff */
[----:B------:R-:W-:Y:S02]  /*0210*/  ISETP.NE.AND P2, PT, R6, RZ, PT ;  /* 0x000000ff0600720c */ /* 0x000fe40003f45270 */
[----:B------:R-:W-:Y:S02]  /*0220*/  ISETP.GE.U32.AND P0, PT, R0, R9, PT ;  /* 0x000000090000720c */ /* 0x000fe40003f06070 */
[----:B------:R-:W-:-:S04]  /*0230*/  LOP3.LUT R0, R7, R6, RZ, 0x3c, !PT ;  /* 0x0000000607007212 */ /* 0x000fc800078e3cff */
[----:B------:R-:W-:-:S07]  /*0240*/  ISETP.GE.AND P1, PT, R0, RZ, PT ;  /* 0x000000ff0000720c */ /* 0x000fce0003f26270 */
[----:B------:R-:W-:-:S06]  /*0250*/  @P0 VIADD R11, R11, 0x1 ;  /* 0x000000010b0b0836 */ /* 0x000fcc0000000000 */
[----:B------:R-:W-:Y:S02]  /*0260*/  @!P1 IADD3 R11, PT, PT, -R11, RZ, RZ ;  /* 0x000000ff0b0b9210 */ /* 0x000fe40007ffe1ff */
[----:B------:R-:W-:-:S05]  /*0270*/  @!P2 LOP3.LUT R11, RZ, R6, RZ, 0x33, !PT ;  /* 0x00000006ff0ba212 */ /* 0x000fca00078e33ff */
[----:B------:R-:W-:-:S04]  /*0280*/  IMAD.MOV R0, RZ, RZ, -R11 ;  /* 0x000000ffff007224 */ /* 0x000fc800078e0a0b */
[----:B------:R-:W-:-:S05]  /*0290*/  IMAD R0, R6, R0, R7 ;  /* 0x0000000006007224 */ /* 0x000fca00078e0207 */
[----:B------:R-:W-:-:S13]  /*02a0*/  ISETP.NE.AND P0, PT, R0, R11, PT ;  /* 0x0000000b0000720c */ /* 0x000fda0003f05270 */
[----:B------:R-:W-:Y:S05]  /*02b0*/  @P0 BRA `(.L_x_3) ;  /* 0x0000000000580947 */ /* 0x000fea0003800000 */
[----:B--2---:R-:W-:Y:S01]  /*02c0*/  R2UR UR6, R12 ;  /* 0x000000000c0672ca */ /* 0x004fe200000e0000 */
[----:B-1----:R-:W-:Y:S01]  /*02d0*/  IMAD.WIDE R10, R0, 0x4, R4 ;  /* 0x00000004000a7825 */ /* 0x002fe200078e0204 */
[----:B------:R-:W-:-:S13]  /*02e0*/  R2UR UR7, R13 ;  /* 0x000000000d0772ca */ /* 0x000fda00000e0000 */
[----:B------:R-:W2:Y:S01]  /*02f0*/  LDG.E R14, desc[UR6][R10.64] ;  /* 0x000000060a0e7981 */ /* 0x000ea2000c1e1900 */
[----:B------:R-:W-:Y:S01]  /*0300*/  BSSY.RECONVERGENT B2, `(.L_x_4) ;  /* 0x000000c000027945 */ /* 0x000fe20003800200 */
[----:B--2---:R-:W-:Y:S01]  /*0310*/  IADD3 R0, PT, PT, R14, -0xd000000, RZ ;  /* 0xf30000000e007810 */ /* 0x004fe20007ffe0ff */
[----:B------:R0:W1:Y:S03]  /*0320*/  MUFU.RSQ R15, R14 ;  /* 0x0000000e000f7308 */ /* 0x0000660000001400 */
[----:B------:R-:W-:-:S13]  /*0330*/  ISETP.GT.U32.AND P0, PT, R0, 0x727fffff, PT ;  /* 0x727fffff0000780c */ /* 0x000fda0003f04070 */
[----:B0-----:R-:W-:Y:S05]  /*0340*/  @!P0 BRA `(.L_x_5) ;  /* 0x00000000000c8947 */ /* 0x001fea0003800000 */
[----:B------:R-:W-:-:S07]  /*0350*/  MOV R16, 0x370 ;  /* 0x0000037000107802 */ /* 0x000fce0000000f00 */
[----:B-1-3--:R-:W-:Y:S05]  /*0360*/  CALL.REL.NOINC `($__internal_0_$__cuda_sm20_sqrt_rn_f32_slowpath) ;  /* 0x0000000000587944 */ /* 0x00afea0003c00000 */
[----:B------:R-:W-:Y:S05]  /*0370*/  BRA `(.L_x_6) ;  /* 0x0000000000107947 */ /* 0x000fea0003800000 */
.L_x_5:
[----:B-1----:R-:W-:Y:S01]  /*0380*/  FMUL.FTZ R9, R14, R15 ;  /* 0x0000000f0e097220 */ /* 0x002fe20000410000 */
[----:B------:R-:W-:-:S03]  /*0390*/  FMUL.FTZ R10, R15, 0.5 ;  /* 0x3f0000000f0a7820 */ /* 0x000fc60000410000 */
[----:B------:R-:W-:-:S04]  /*03a0*/  FFMA R0, -R9, R9, R14 ;  /* 0x0000000909007223 */ /* 0x000fc8000000010e */
[----:B------:R-:W-:-:S07]  /*03b0*/  FFMA R9, R0, R10, R9 ;  /* 0x0000000a00097223 */ /* 0x000fce0000000009 */
.L_x_6:
[----:B------:R-:W-:Y:S05]  /*03c0*/  BSYNC.RECONVERGENT B2 ;  /* 0x0000000000027941 */ /* 0x000fea0003800200 */
.L_x_4:
[----:B------:R-:W-:Y:S01]  /*03d0*/  R2UR UR6, R12 ;  /* 0x000000000c0672ca */ /* 0x000fe200000e0000 */
[----:B---3--:R-:W-:Y:S01]  /*03e0*/  IMAD.WIDE R10, R7, 0x4, R2 ;  /* 0x00000004070a7825 */ /* 0x008fe200078e0202 */
[----:B------:R-:W-:-:S13]  /*03f0*/  R2UR UR7, R13 ;  /* 0x000000000d0772ca */ /* 0x000fda00000e0000 */
[----:B------:R2:W-:Y:S01]  /*0400*/  STG.E desc[UR6][R10.64], R9 ;  /* 0x000000090a007986 */ /* 0x0005e2000c101906 */
[----:B------:R-:W-:Y:S05]  /*0410*/  BRA `(.L_x_7) ;  /* 0x0000000000107947 */ /* 0x000fea0003800000 */
.L_x_3:
[----:B--2---:R-:W-:Y:S01]  /*0420*/  R2UR UR6, R12 ;  /* 0x000000000c0672ca */ /* 0x004fe200000e0000 */
[----:B---3--:R-:W-:Y:S01]  /*0430*/  IMAD.WIDE R10, R7, 0x4, R2 ;  /* 0x00000004070a7825 */ /* 0x008fe200078e0202 */
[----:B------:R-:W-:-:S13]  /*0440*/  R2UR UR7, R13 ;  /* 0x000000000d0772ca */ /* 0x000fda00000e0000 */
[----:B------:R0:W-:Y:S02]  /*0450*/  STG.E desc[UR6][R10.64], RZ ;  /* 0x000000ff0a007986 */ /* 0x0001e4000c101906 */
.L_x_7:
[----:B------:R-:W-:Y:S05]  /*0460*/  BSYNC.RECONVERGENT B1 ;  /* 0x0000000000017941 */ /* 0x000fea0003800200 */
.L_x_2:
[----:B------:R-:W-:-:S05]  /*0470*/  IMAD.IADD R7, R8, 0x1, R7 ;  /* 0x0000000108077824 */ /* 0x000fca00078e0207 */
[----:B------:R-:W-:-:S13]  /*0480*/  ISETP.GE.AND P0, PT, R7, UR4, PT ;  /* 0x0000000407007c0c */ /* 0x000fda000bf06270 */
[----:B------:R-:W-:Y:S05]  /*0490*/  @!P0 BRA `(.L_x_8) ;  /* 0xfffffffc00188947 */ /* 0x000fea000383ffff */
.L_x_1:
[----:B------:R-:W-:Y:S05]  /*04a0*/  BSYNC.RECONVERGENT B0 ;  /* 0x0000000000007941 */ /* 0x000fea0003800200 */
.L_x_0:
[----:B------:R-:W-:Y:S06]  /*04b0*/  BAR.SYNC.DEFER_BLOCKING 0x0 ;  /* 0x0000000000007b1d */ /* 0x000fec0000010000 */
[----:B------:R-:W-:Y:S05]  /*04c0*/  EXIT ;  /* 0x000000000000794d */ /* 0x000fea0003800000 */
        .weak           $__internal_0_$__cuda_sm20_sqrt_rn_f32_slowpath
        .type           $__internal_0_$__cuda_sm20_sqrt_rn_f32_slowpath,@function
        .size           $__internal_0_$__cuda_sm20_sqrt_rn_f32_slowpath,(.L_x_11 - $__internal_0_$__cuda_sm20_sqrt_rn_f32_slowpath)
$__internal_0_$__cuda_sm20_sqrt_rn_f32_slowpath:
[----:B------:R-:W-:-:S13]  /*04d0*/  LOP3.LUT P0, RZ, R14, 0x7fffffff, RZ, 0xc0, !PT ;  /* 0x7fffffff0eff7812 */ /* 0x000fda000780c0ff */
[----:B------:R-:W-:Y:S01]  /*04e0*/  @!P0 MOV R9, R14 ;  /* 0x0000000e00098202 */ /* 0x000fe20000000f00 */
[----:B------:R-:W-:Y:S06]  /*04f0*/  @!P0 BRA `(.L_x_9) ;  /* 0x0000000000448947 */ /* 0x000fec0003800000 */
[----:B------:R-:W-:Y:S01]  /*0500*/  FSETP.GEU.FTZ.AND P0, PT, R14, RZ, PT ;  /* 0x000000ff0e00720b */ /* 0x000fe20003f1e000 */
[----:B------:R-:W-:-:S12]  /*0510*/  IMAD.MOV.U32 R0, RZ, RZ, R14 ;  /* 0x000000ffff007224 */ /* 0x000fd800078e000e */
[----:B------:R-:W-:Y:S01]  /*0520*/  @!P0 MOV R9, 0x7fffffff ;  /* 0x7fffffff00098802 */ /* 0x000fe20000000f00 */
[----:B------:R-:W-:Y:S06]  /*0530*/  @!P0 BRA `(.L_x_9) ;  /* 0x0000000000348947 */ /* 0x000fec0003800000 */
[----:B------:R-:W-:-:S13]  /*0540*/  FSETP.GTU.FTZ.AND P0, PT, |R0|, +INF , PT ;  /* 0x7f8000000000780b */ /* 0x000fda0003f1c200 */
[----:B------:R-:W-:Y:S01]  /*0550*/  @P0 FADD.FTZ R9, R0, 1 ;  /* 0x3f80000000090421 */ /* 0x000fe20000010000 */
[----:B------:R-:W-:Y:S06]  /*0560*/  @P0 BRA `(.L_x_9) ;  /* 0x0000000000280947 */ /* 0x000fec0003800000 */
[----:B------:R-:W-:-:S13]  /*0570*/  FSETP.NEU.FTZ.AND P0, PT, |R0|, +INF , PT ;  /* 0x7f8000000000780b */ /* 0x000fda0003f1d200 */
[----:B------:R-:W-:-:S04]  /*0580*/  @P0 FFMA R10, R0, 1.84467440737095516160e+19, RZ ;  /* 0x5f800000000a0823 */ /* 0x000fc800000000ff */
[----:B------:R-:W0:Y:S02]  /*0590*/  @P0 MUFU.RSQ R9, R10 ;  /* 0x0000000a00090308 */ /* 0x000e240000001400 */
[----:B0-----:R-:W-:Y:S01]  /*05a0*/  @P0 FMUL.FTZ R11, R10, R9 ;  /* 0x000000090a0b0220 */ /* 0x001fe20000410000 */
[----:B------:R-:W-:Y:S01]  /*05b0*/  @P0 FMUL.FTZ R15, R9, 0.5 ;  /* 0x3f000000090f0820 */ /* 0x000fe20000410000 */
[----:B------:R-:W-:Y:S02]  /*05c0*/  @!P0 IMAD.MOV.U32 R9, RZ, RZ, R0 ;  /* 0x000000ffff098224 */ /* 0x000fe400078e0000 */
[----:B------:R-:W-:-:S04]  /*05d0*/  @P0 FADD.FTZ R14, -R11, -RZ ;  /* 0x800000ff0b0e0221 */ /* 0x000fc80000010100 */
[----:B------:R-:W-:-:S04]  /*05e0*/  @P0 FFMA R14, R11, R14, R10 ;  /* 0x0000000e0b0e0223 */ /* 0x000fc8000000000a */
[----:B------:R-:W-:-:S04]  /*05f0*/  @P0 FFMA R14, R14, R15, R11 ;  /* 0x0000000f0e0e0223 */ /* 0x000fc8000000000b */
[----:B------:R-:W-:-:S07]  /*0600*/  @P0 FMUL.FTZ R9, R14, 2.3283064365386962891e-10 ;  /* 0x2f8000000e090820 */ /* 0x000fce0000410000 */
.L_x_9:
[----:B------:R-:W-:Y:S01]  /*0610*/  MOV R10, R16 ;  /* 0x00000010000a7202 */ /* 0x000fe20000000f00 */
[----:B------:R-:W-:-:S04]  /*0620*/  IMAD.MOV.U32 R11, RZ, RZ, 0x0 ;  /* 0x00000000ff0b7424 */ /* 0x000fc800078e00ff */
[----:B------:R-:W-:Y:S05]  /*0630*/  RET.REL.NODEC R10 `(_Z8sqrt_gpuPfS_ii) ;  /* 0xfffffff80a707950 */ /* 0x000fea0003c3ffff */
.L_x_10:
[----:B------:R-:W-:-:S00]  /*0640*/  BRA `(.L_x_10) ;  /* 0xfffffffc00fc7947 */ /* 0x000fc0000383ffff */
[----:B------:R-:W-:-:S00]  /*0650*/  NOP ;  /* 0x0000000000007918 */ /* 0x000fc00000000000 */
        /* <DEDUP_REMOVED lines=10> */
.L_x_11:


//--------------------- .nv.shared.reserved.0     --------------------------
	.section	.nv.shared.reserved.0,"aw",@nobits
	.weak		__nv_reservedSMEM_offset_0_alias
	.size		__nv_reservedSMEM_offset_0_alias, 0, 64
	.other		__nv_reservedSMEM_offset_0_alias,@"STO_CUDA_RESERVED_SHARED STV_DEFAULT"
__nv_reservedSMEM_offset_0_alias:
	.zero		0
	.zero		64


//--------------------- .nv.constant0._Z8sqrt_gpuPfS_ii --------------------------
	.section	.nv.constant0._Z8sqrt_gpuPfS_ii,"a",@progbits
	.sectionflags	@""
	.align	4
.nv.constant0._Z8sqrt_gpuPfS_ii:
	.zero		920


//--------------------- SYMBOLS --------------------------

	.type		.nv.reservedSmem.offset0,@object
	.size		.nv.reservedSmem.offset0,0x4
